//
// Generated by NVIDIA NVVM Compiler
//
// Compiler Build ID: CL-36424714
// Cuda compilation tools, release 13.0, V13.0.88
// Based on NVVM 20.0.0
//

.version 9.0
.target sm_100
.address_size 64

.global .align 4 .u32 d_offsetFromMin;

.func _Z9DecomposexPbixx(
	.param .b64 _Z9DecomposexPbixx_param_0,
	.param .b64 _Z9DecomposexPbixx_param_1,
	.param .b32 _Z9DecomposexPbixx_param_2,
	.param .b64 _Z9DecomposexPbixx_param_3,
	.param .b64 _Z9DecomposexPbixx_param_4
)
{
	.reg .pred 	%p<48>;
	.reg .b16 	%rs<18>;
	.reg .b32 	%r<9>;
	.reg .b64 	%rd<55>;

	ld.param.u64 	%rd24, [_Z9DecomposexPbixx_param_0];
	ld.param.u64 	%rd25, [_Z9DecomposexPbixx_param_1];
	ld.param.u32 	%r2, [_Z9DecomposexPbixx_param_2];
	ld.param.u64 	%rd26, [_Z9DecomposexPbixx_param_3];
	ld.param.u64 	%rd27, [_Z9DecomposexPbixx_param_4];
	cvta.to.local.u64 	%rd1, %rd25;
	setp.ne.s32 	%p3, %r2, 3;
	@%p3 bra 	$L__BB0_3;
	setp.ne.s64 	%p45, %rd24, %rd26;
	@%p45 bra 	$L__BB0_33;
	mov.b16 	%rs13, 1;
	st.local.u8 	[%rd1], %rs13;
	bra.uni 	$L__BB0_33;
$L__BB0_3:
	setp.le.s64 	%p4, %rd24, %rd26;
	@%p4 bra 	$L__BB0_33;
	add.s64 	%rd28, %rd27, 2;
	setp.eq.s64 	%p5, %rd27, 2;
	selp.b64 	%rd52, 3, %rd28, %p5;
	setp.eq.s32 	%p6, %r2, 2;
	@%p6 bra 	$L__BB0_11;
	add.s64 	%rd51, %rd52, %rd26;
	setp.gt.s64 	%p7, %rd51, %rd24;
	@%p7 bra 	$L__BB0_33;
	add.s32 	%r1, %r2, 1;
	ld.local.u8 	%rs16, [%rd1];
	shr.u64 	%rd29, %rd52, 63;
	add.s64 	%rd30, %rd52, %rd29;
	and.b64  	%rd31, %rd30, -2;
	sub.s64 	%rd32, %rd52, %rd31;
	add.s64 	%rd4, %rd32, 1;
$L__BB0_7:
	and.b16  	%rs8, %rs16, 255;
	setp.ne.s16 	%p8, %rs8, 0;
	@%p8 bra 	$L__BB0_33;
	and.b64  	%rd33, %rd52, 1;
	setp.eq.b64 	%p10, %rd33, 1;
	not.pred 	%p11, %p10;
	setp.ne.s64 	%p12, %rd52, 2;
	and.pred  	%p13, %p12, %p11;
	mov.pred 	%p9, -1;
	mov.pred 	%p47, %p9;
	@%p13 bra 	$L__BB0_30;
	setp.lt.s64 	%p15, %rd52, 9;
	mov.pred 	%p14, 0;
	mov.pred 	%p47, %p14;
	@%p15 bra 	$L__BB0_30;
	mov.b64 	%rd53, 3;
	cvt.u32.u64 	%r4, %rd52;
	bra.uni 	$L__BB0_26;
$L__BB0_11:
	shr.u64 	%rd38, %rd24, 63;
	add.s64 	%rd39, %rd24, %rd38;
	and.b64  	%rd40, %rd39, -2;
	sub.s64 	%rd41, %rd24, %rd40;
	not.b64 	%rd42, %rd41;
	add.s64 	%rd48, %rd24, %rd42;
	sub.s64 	%rd6, %rd24, %rd26;
	setp.lt.s64 	%p24, %rd48, %rd6;
	setp.le.s64 	%p25, %rd48, %rd27;
	or.pred  	%p26, %p24, %p25;
	@%p26 bra 	$L__BB0_33;
	ld.local.u8 	%rs14, [%rd1];
	and.b64  	%rd7, %rd48, 1;
$L__BB0_13:
	and.b16  	%rs10, %rs14, 255;
	setp.ne.s16 	%p27, %rs10, 0;
	@%p27 bra 	$L__BB0_33;
	setp.eq.s64 	%p29, %rd7, 0;
	setp.ne.s64 	%p30, %rd48, 2;
	and.pred  	%p31, %p30, %p29;
	mov.pred 	%p28, 0;
	mov.pred 	%p46, %p28;
	@%p31 bra 	$L__BB0_22;
	setp.lt.s64 	%p33, %rd48, 9;
	mov.pred 	%p32, -1;
	mov.pred 	%p46, %p32;
	@%p33 bra 	$L__BB0_22;
	mov.b64 	%rd49, 3;
	cvt.u32.u64 	%r7, %rd48;
	bra.uni 	$L__BB0_18;
$L__BB0_17:
	add.s64 	%rd49, %rd49, 2;
	mul.lo.s64 	%rd46, %rd49, %rd49;
	setp.gt.s64 	%p38, %rd46, %rd48;
	mov.pred 	%p46, %p32;
	@%p38 bra 	$L__BB0_22;
$L__BB0_18:
	or.b64  	%rd44, %rd48, %rd49;
	and.b64  	%rd45, %rd44, -4294967296;
	setp.ne.s64 	%p34, %rd45, 0;
	@%p34 bra 	$L__BB0_20;
	cvt.u32.u64 	%r6, %rd49;
	rem.u32 	%r8, %r7, %r6;
	cvt.u64.u32 	%rd50, %r8;
	bra.uni 	$L__BB0_21;
$L__BB0_20:
	rem.u64 	%rd50, %rd48, %rd49;
$L__BB0_21:
	setp.ne.s64 	%p36, %rd50, 0;
	mov.pred 	%p46, %p28;
	@%p36 bra 	$L__BB0_17;
$L__BB0_22:
	add.s64 	%rd47, %rd48, %rd26;
	setp.ne.s64 	%p39, %rd47, %rd24;
	not.pred 	%p40, %p46;
	mov.b16 	%rs14, 0;
	or.pred  	%p41, %p40, %p39;
	@%p41 bra 	$L__BB0_24;
	mov.b16 	%rs14, 1;
	st.local.u8 	[%rd1], %rs14;
$L__BB0_24:
	add.s64 	%rd48, %rd48, -2;
	setp.ge.s64 	%p42, %rd48, %rd6;
	setp.gt.s64 	%p43, %rd48, %rd27;
	and.pred  	%p44, %p42, %p43;
	@%p44 bra 	$L__BB0_13;
	bra.uni 	$L__BB0_33;
$L__BB0_25:
	add.s64 	%rd53, %rd53, 2;
	mul.lo.s64 	%rd37, %rd53, %rd53;
	setp.gt.s64 	%p20, %rd37, %rd52;
	mov.pred 	%p47, %p14;
	@%p20 bra 	$L__BB0_30;
$L__BB0_26:
	or.b64  	%rd35, %rd52, %rd53;
	and.b64  	%rd36, %rd35, -4294967296;
	setp.ne.s64 	%p16, %rd36, 0;
	@%p16 bra 	$L__BB0_28;
	cvt.u32.u64 	%r3, %rd53;
	rem.u32 	%r5, %r4, %r3;
	cvt.u64.u32 	%rd54, %r5;
	bra.uni 	$L__BB0_29;
$L__BB0_28:
	rem.u64 	%rd54, %rd52, %rd53;
$L__BB0_29:
	setp.ne.s64 	%p18, %rd54, 0;
	mov.pred 	%p47, %p9;
	@%p18 bra 	$L__BB0_25;
$L__BB0_30:
	setp.eq.s64 	%p21, %rd52, 2;
	or.pred  	%p22, %p21, %p47;
	mov.b16 	%rs16, 0;
	@%p22 bra 	$L__BB0_32;
	{ // callseq 0, 0
	.param .b64 param0;
	st.param.b64 	[param0], %rd24;
	.param .b64 param1;
	st.param.b64 	[param1], %rd25;
	.param .b32 param2;
	st.param.b32 	[param2], %r1;
	.param .b64 param3;
	st.param.b64 	[param3], %rd51;
	.param .b64 param4;
	st.param.b64 	[param4], %rd52;
	call.uni 
	_Z9DecomposexPbixx, 
	(
	param0, 
	param1, 
	param2, 
	param3, 
	param4
	);
	} // callseq 0
	ld.local.u8 	%rs16, [%rd1];
$L__BB0_32:
	add.s64 	%rd52, %rd4, %rd52;
	add.s64 	%rd51, %rd52, %rd26;
	setp.le.s64 	%p23, %rd51, %rd24;
	@%p23 bra 	$L__BB0_7;
$L__BB0_33:
	ret;

}
	// .globl	_Z12CudaFunctionxiPx
.visible .entry _Z12CudaFunctionxiPx(
	.param .u64 _Z12CudaFunctionxiPx_param_0,
	.param .u32 _Z12CudaFunctionxiPx_param_1,
	.param .u64 .ptr .align 1 _Z12CudaFunctionxiPx_param_2
)
{
	.local .align 1 .b8 	__local_depot1[1];
	.reg .b64 	%SP;
	.reg .b64 	%SPL;
	.reg .pred 	%p<14>;
	.reg .b16 	%rs<3>;
	.reg .b32 	%r<10>;
	.reg .b64 	%rd<18>;

	mov.u64 	%SPL, __local_depot1;
	cvta.local.u64 	%SP, %SPL;
	ld.param.u64 	%rd7, [_Z12CudaFunctionxiPx_param_0];
	mov.u32 	%r2, %ntid.x;
	mov.u32 	%r3, %ctaid.x;
	mov.u32 	%r4, %tid.x;
	mad.lo.s32 	%r5, %r2, %r3, %r4;
	shl.b32 	%r1, %r5, 1;
	cvt.s64.s32 	%rd8, %r1;
	add.s64 	%rd1, %rd7, %rd8;
	and.b64  	%rd9, %rd7, 1;
	setp.eq.b64 	%p4, %rd9, 1;
	not.pred 	%p5, %p4;
	setp.ne.s64 	%p6, %rd1, 2;
	and.pred  	%p7, %p5, %p6;
	mov.pred 	%p13, -1;
	@%p7 bra 	$L__BB1_9;
	setp.lt.s64 	%p8, %rd1, 9;
	@%p8 bra 	$L__BB1_8;
	mov.b64 	%rd16, 3;
	cvt.u32.u64 	%r7, %rd1;
	bra.uni 	$L__BB1_4;
$L__BB1_3:
	add.s64 	%rd16, %rd16, 2;
	mul.lo.s64 	%rd13, %rd16, %rd16;
	setp.gt.s64 	%p12, %rd13, %rd1;
	@%p12 bra 	$L__BB1_8;
$L__BB1_4:
	or.b64  	%rd11, %rd1, %rd16;
	and.b64  	%rd12, %rd11, -4294967296;
	setp.ne.s64 	%p9, %rd12, 0;
	@%p9 bra 	$L__BB1_6;
	cvt.u32.u64 	%r6, %rd16;
	rem.u32 	%r8, %r7, %r6;
	cvt.u64.u32 	%rd17, %r8;
	bra.uni 	$L__BB1_7;
$L__BB1_6:
	rem.u64 	%rd17, %rd1, %rd16;
$L__BB1_7:
	setp.eq.s64 	%p11, %rd17, 0;
	@%p11 bra 	$L__BB1_9;
	bra.uni 	$L__BB1_3;
$L__BB1_8:
	add.u64 	%rd14, %SP, 0;
	add.u64 	%rd15, %SPL, 0;
	mov.b16 	%rs1, 0;
	st.local.u8 	[%rd15], %rs1;
	{ // callseq 1, 0
	.param .b64 param0;
	st.param.b64 	[param0], %rd1;
	.param .b64 param1;
	st.param.b64 	[param1], %rd14;
	.param .b32 param2;
	st.param.b32 	[param2], 0;
	.param .b64 param3;
	st.param.b64 	[param3], 0;
	.param .b64 param4;
	st.param.b64 	[param4], 0;
	call.uni 
	_Z9DecomposexPbixx, 
	(
	param0, 
	param1, 
	param2, 
	param3, 
	param4
	);
	} // callseq 1
	ld.local.u8 	%rs2, [%rd15];
	setp.eq.s16 	%p13, %rs2, 0;
$L__BB1_9:
	@%p13 bra 	$L__BB1_11;
	atom.global.min.s32 	%r9, [d_offsetFromMin], %r1;
$L__BB1_11:
	ret;

}


// ===== COMPILED SASS (sm_100) =====

	.target	sm_100

	.elftype	@"ET_EXEC"


//--------------------- .note.nv.tkinfo           --------------------------
	.section	.note.nv.tkinfo,"",@"SHT_NOTE"
	.sectionflags	@"SHF_NOTE_NV_TKINFO"
	.tkinfo
        /*0018*/ 	.word	0x00000002
        /*0030*/ 	.string	""
        /*0030*/ 	.string	"ptxas"
        /*0030*/ 	.string	"Cuda compilation tools, release 13.0, V13.0.88"
        /*0030*/ 	.string	"Build cuda_13.0.r13.0/compiler.36424714_0"
        /*0030*/ 	.string	"-arch sm_100 -m 64 "



//--------------------- .note.nv.cuinfo           --------------------------
	.section	.note.nv.cuinfo,"",@"SHT_NOTE"
	.sectionflags	@"SHF_NOTE_NV_CUINFO"
        /*0018*/ 	.short	0x0002
        /*001a*/ 	.short	0x0064
        /*001c*/ 	.short	0x0082
	.zero		2


//--------------------- .nv.info                  --------------------------
	.section	.nv.info,"",@"SHT_CUDA_INFO"
	.align	4


	//----- nvinfo : EIATTR_REGCOUNT
	.align		4
        /*0000*/ 	.byte	0x04, 0x2f
        /*0002*/ 	.short	(.L_2 - .L_1)
	.align		4
.L_1:
        /*0004*/ 	.word	index@(_Z12CudaFunctionxiPx)
        /*0008*/ 	.word	0x0000002f


	//----- nvinfo : EIATTR_FRAME_SIZE
	.align		4
.L_2:
        /*000c*/ 	.byte	0x04, 0x11
        /*000e*/ 	.short	(.L_4 - .L_3)
	.align		4
.L_3:
        /*0010*/ 	.word	index@($__internal_0_$__cuda_sm20_rem_u64)
        /*0014*/ 	.word	0x00000008


	//----- nvinfo : EIATTR_FRAME_SIZE
	.align		4
.L_4:
        /*0018*/ 	.byte	0x04, 0x11
        /*001a*/ 	.short	(.L_6 - .L_5)
	.align		4
.L_5:
        /*001c*/ 	.word	index@($_Z12CudaFunctionxiPx$_Z9DecomposexPbixx)
        /*0020*/ 	.word	0x00000008


	//----- nvinfo : EIATTR_FRAME_SIZE
	.align		4
.L_6:
        /*0024*/ 	.byte	0x04, 0x11
        /*0026*/ 	.short	(.L_8 - .L_7)
	.align		4
.L_7:
        /*0028*/ 	.word	index@(_Z12CudaFunctionxiPx)
        /*002c*/ 	.word	0x00000008


	//----- nvinfo : EIATTR_MIN_STACK_SIZE
	.align		4
.L_8:
        /*0030*/ 	.byte	0x04, 0x12
        /*0032*/ 	.short	(.L_10 - .L_9)
	.align		4
.L_9:
        /*0034*/ 	.word	index@(_Z12CudaFunctionxiPx)
        /*0038*/ 	.word	0x00000008
.L_10:


//--------------------- .nv.compat                --------------------------
	.section	.nv.compat,"",@"SHT_CUDA_COMPAT_INFO"
	.align	4
        /*0000*/ 	.byte	0x02, 0x09, 0x00, 0x00, 0x02, 0x02, 0x01, 0x00, 0x02, 0x05, 0x05, 0x00, 0x03, 0x07, 0x01, 0x01
        /*0010*/ 	.byte	0x02, 0x03, 0x00, 0x00, 0x02, 0x06, 0x01, 0x00, 0x04, 0x0b, 0x08, 0x00, 0x09, 0x00, 0x00, 0x00
        /*0020*/ 	.byte	0x00, 0x00, 0x00, 0x00


//--------------------- .nv.info._Z12CudaFunctionxiPx --------------------------
	.section	.nv.info._Z12CudaFunctionxiPx,"",@"SHT_CUDA_INFO"
	.sectionflags	@""
	.align	4


	//----- nvinfo : EIATTR_CUDA_API_VERSION
	.align		4
        /*0000*/ 	.byte	0x04, 0x37
        /*0002*/ 	.short	(.L_12 - .L_11)
.L_11:
        /*0004*/ 	.word	0x00000082


	//----- nvinfo : EIATTR_KPARAM_INFO
	.align		4
.L_12:
        /*0008*/ 	.byte	0x04, 0x17
        /*000a*/ 	.short	(.L_14 - .L_13)
.L_13:
        /*000c*/ 	.word	0x00000000
        /*0010*/ 	.short	0x0002
        /*0012*/ 	.short	0x0010
        /*0014*/ 	.byte	0x00, 0xf5, 0x21, 0x00


	//----- nvinfo : EIATTR_KPARAM_INFO
	.align		4
.L_14:
        /*0018*/ 	.byte	0x04, 0x17
        /*001a*/ 	.short	(.L_16 - .L_15)
.L_15:
        /*001c*/ 	.word	0x00000000
        /*0020*/ 	.short	0x0001
        /*0022*/ 	.short	0x0008
        /*0024*/ 	.byte	0x00, 0xf0, 0x11, 0x00


	//----- nvinfo : EIATTR_KPARAM_INFO
	.align		4
.L_16:
        /*0028*/ 	.byte	0x04, 0x17
        /*002a*/ 	.short	(.L_18 - .L_17)
.L_17:
        /*002c*/ 	.word	0x00000000
        /*0030*/ 	.short	0x0000
        /*0032*/ 	.short	0x0000
        /*0034*/ 	.byte	0x00, 0xf0, 0x21, 0x00


	//----- nvinfo : EIATTR_SPARSE_MMA_MASK
	.align		4
.L_18:
        /*0038*/ 	.byte	0x03, 0x50
        /*003a*/ 	.short	0x0000


	//----- nvinfo : EIATTR_MAXREG_COUNT
	.align		4
        /*003c*/ 	.byte	0x03, 0x1b
        /*003e*/ 	.short	0x00ff


	//----- nvinfo : EIATTR_MERCURY_ISA_VERSION
	.align		4
        /*0040*/ 	.byte	0x03, 0x5f
        /*0042*/ 	.short	0x0101


	//----- nvinfo : EIATTR_INT_WARP_WIDE_INSTR_OFFSETS
	.align		4
        /*0044*/ 	.byte	0x04, 0x31
        /*0046*/ 	.short	(.L_20 - .L_19)


	//   ....[0]....
.L_19:
        /*0048*/ 	.word	0x000005b0


	//   ....[1]....
        /*004c*/ 	.word	0x000005c0


	//----- nvinfo : EIATTR_VRC_CTA_INIT_COUNT
	.align		4
.L_20:
        /*0050*/ 	.byte	0x02, 0x4a
	.zero		1
	.zero		1


	//----- nvinfo : EIATTR_EXIT_INSTR_OFFSETS
	.align		4
        /*0054*/ 	.byte	0x04, 0x1c
        /*0056*/ 	.short	(.L_22 - .L_21)


	//   ....[0]....
.L_21:
        /*0058*/ 	.word	0x00000580


	//   ....[1]....
        /*005c*/ 	.word	0x00000620


	//----- nvinfo : EIATTR_CRS_STACK_SIZE
	.align		4
.L_22:
        /*0060*/ 	.byte	0x04, 0x1e
        /*0062*/ 	.short	(.L_24 - .L_23)
.L_23:
        /*0064*/ 	.word	0x00000000


	//----- nvinfo : EIATTR_CBANK_PARAM_SIZE
	.align		4
.L_24:
        /*0068*/ 	.byte	0x03, 0x19
        /*006a*/ 	.short	0x0018


	//----- nvinfo : EIATTR_PARAM_CBANK
	.align		4
        /*006c*/ 	.byte	0x04, 0x0a
        /*006e*/ 	.short	(.L_26 - .L_25)
	.align		4
.L_25:
        /*0070*/ 	.word	index@(.nv.constant0._Z12CudaFunctionxiPx)
        /*0074*/ 	.short	0x0380
        /*0076*/ 	.short	0x0018


	//----- nvinfo : EIATTR_SW_WAR
	.align		4
.L_26:
        /*0078*/ 	.byte	0x04, 0x36
        /*007a*/ 	.short	(.L_28 - .L_27)
.L_27:
        /*007c*/ 	.word	0x00000008
.L_28:


//--------------------- .nv.callgraph             --------------------------
	.section	.nv.callgraph,"",@"SHT_CUDA_CALLGRAPH"
	.align	4
	.sectionentsize	8
	.align		4
        /*0000*/ 	.word	0x00000000
	.align		4
        /*0004*/ 	.word	0xffffffff
	.align		4
        /*0008*/ 	.word	0x00000000
	.align		4
        /*000c*/ 	.word	0xfffffffe
	.align		4
        /*0010*/ 	.word	0x00000000
	.align		4
        /*0014*/ 	.word	0xfffffffd
	.align		4
        /*0018*/ 	.word	0x00000000
	.align		4
        /*001c*/ 	.word	0xfffffffc


//--------------------- .nv.constant4             --------------------------
	.section	.nv.constant4,"a",@progbits
	.align	8
	.align		8
.nv.constant4:
        /*0000*/ 	.dword	d_offsetFromMin


//--------------------- .text._Z12CudaFunctionxiPx --------------------------
	.section	.text._Z12CudaFunctionxiPx,"ax",@progbits
	.align	128
        .global         _Z12CudaFunctionxiPx
        .type           _Z12CudaFunctionxiPx,@function
        .size           _Z12CudaFunctionxiPx,(.L_x_30 - _Z12CudaFunctionxiPx)
        .other          _Z12CudaFunctionxiPx,@"STO_CUDA_ENTRY STV_DEFAULT"
_Z12CudaFunctionxiPx:
.text._Z12CudaFunctionxiPx:
[----:B------:R-:W0:Y:S01]  /*0000*/  LDC R1, c[0x0][0x37c] ;  /* 0x0000df00ff017b82 */ /* 0x000e220000000800 */
[----:B------:R-:W1:Y:S01]  /*0010*/  S2R R23, SR_CTAID.X ;  /* 0x0000000000177919 */ /* 0x000e620000002500 */
[----:B------:R-:W2:Y:S06]  /*0020*/  LDCU UR5, c[0x0][0x2fc] ;  /* 0x00005f80ff0577ac */ /* 0x000eac0008000800 */
[----:B------:R-:W3:Y:S01]  /*0030*/  LDC.64 R16, c[0x0][0x380] ;  /* 0x0000e000ff107b82 */ /* 0x000ee20000000a00 */
[----:B0-----:R-:W-:Y:S01]  /*0040*/  VIADD R1, R1, 0xfffffff8 ;  /* 0xfffffff801017836 */ /* 0x001fe20000000000 */
[----:B------:R-:W1:Y:S01]  /*0050*/  S2R R0, SR_TID.X ;  /* 0x0000000000007919 */ /* 0x000e620000002100 */
[----:B------:R-:W1:Y:S01]  /*0060*/  LDCU UR6, c[0x0][0x360] ;  /* 0x00006c00ff0677ac */ /* 0x000e620008000800 */
[----:B------:R-:W-:Y:S01]  /*0070*/  PLOP3.LUT P3, PT, PT, PT, PT, 0x80, 0x8 ;  /* 0x000000000008781c */ /* 0x000fe20003f6f070 */
[----:B------:R-:W-:Y:S01]  /*0080*/  BSSY.RECONVERGENT B7, `(.L_x_0) ;  /* 0x000004e000077945 */ /* 0x000fe20003800200 */
[----:B------:R-:W0:Y:S02]  /*0090*/  LDCU UR4, c[0x0][0x2f8] ;  /* 0x00005f00ff0477ac */ /* 0x000e240008000800 */
[----:B------:R-:W-:Y:S01]  /*00a0*/  P2R R24, PR, RZ, 0x8 ;  /* 0x00000008ff187803 */ /* 0x000fe20000000000 */
[----:B-1----:R-:W-:Y:S01]  /*00b0*/  IMAD R23, R23, UR6, R0 ;  /* 0x0000000617177c24 */ /* 0x002fe2000f8e0200 */
[----:B---3--:R-:W-:-:S03]  /*00c0*/  LOP3.LUT R0, R16, 0x1, RZ, 0xc0, !PT ;  /* 0x0000000110007812 */ /* 0x008fc600078ec0ff */
[----:B------:R-:W-:Y:S01]  /*00d0*/  IMAD.SHL.U32 R23, R23, 0x2, RZ ;  /* 0x0000000217177824 */ /* 0x000fe200078e00ff */
[----:B------:R-:W-:-:S04]  /*00e0*/  ISETP.NE.U32.AND P1, PT, R0, 0x1, PT ;  /* 0x000000010000780c */ /* 0x000fc80003f25070 */
[C---:B------:R-:W-:Y:S02]  /*00f0*/  IADD3 R18, P0, PT, R23.reuse, R16, RZ ;  /* 0x0000001017127210 */ /* 0x040fe40007f1e0ff */
[----:B------:R-:W-:Y:S02]  /*0100*/  ISETP.NE.U32.AND.EX P1, PT, RZ, RZ, PT, P1 ;  /* 0x000000ffff00720c */ /* 0x000fe40003f25110 */
[----:B------:R-:W-:Y:S02]  /*0110*/  LEA.HI.X.SX32 R17, R23, R17, 0x1, P0 ;  /* 0x0000001117117211 */ /* 0x000fe400000f0eff */
[----:B------:R-:W-:Y:S02]  /*0120*/  ISETP.NE.U32.AND P0, PT, R18, 0x2, PT ;  /* 0x000000021200780c */ /* 0x000fe40003f05070 */
[----:B0-----:R-:W-:Y:S02]  /*0130*/  IADD3 R16, P2, PT, R1, UR4, RZ ;  /* 0x0000000401107c10 */ /* 0x001fe4000ff5e0ff */
[----:B------:R-:W-:-:S03]  /*0140*/  ISETP.NE.AND.EX P0, PT, R17, RZ, PT, P0 ;  /* 0x000000ff1100720c */ /* 0x000fc60003f05300 */
[----:B--2---:R-:W-:-:S10]  /*0150*/  IMAD.X R2, RZ, RZ, UR5, P2 ;  /* 0x00000005ff027e24 */ /* 0x004fd400090e06ff */
[----:B------:R-:W-:Y:S05]  /*0160*/  @P0 BRA P1, `(.L_x_1) ;  /* 0x0000000000fc0947 */ /* 0x000fea0000800000 */
[----:B------:R-:W-:-:S04]  /*0170*/  ISETP.GE.U32.AND P0, PT, R18, 0x9, PT ;  /* 0x000000091200780c */ /* 0x000fc80003f06070 */
[----:B------:R-:W-:-:S13]  /*0180*/  ISETP.GE.AND.EX P0, PT, R17, RZ, PT, P0 ;  /* 0x000000ff1100720c */ /* 0x000fda0003f06300 */
[----:B------:R-:W-:Y:S05]  /*0190*/  @!P0 BRA `(.L_x_2) ;  /* 0x0000000000b88947 */ /* 0x000fea0003800000 */
[----:B------:R-:W-:Y:S02]  /*01a0*/  IMAD.MOV.U32 R19, RZ, RZ, 0x3 ;  /* 0x00000003ff137424 */ /* 0x000fe400078e00ff */
[----:B------:R-:W-:-:S07]  /*01b0*/  IMAD.MOV.U32 R22, RZ, RZ, RZ ;  /* 0x000000ffff167224 */ /* 0x000fce00078e00ff */
.L_x_6:
[----:B------:R-:W-:Y:S01]  /*01c0*/  LOP3.LUT R0, R17, R22, RZ, 0xfc, !PT ;  /* 0x0000001611007212 */ /* 0x000fe200078efcff */
[----:B------:R-:W-:Y:S03]  /*01d0*/  BSSY.RECONVERGENT B6, `(.L_x_3) ;  /* 0x0000020000067945 */ /* 0x000fe60003800200 */
[----:B------:R-:W-:-:S13]  /*01e0*/  ISETP.NE.U32.AND P0, PT, R0, RZ, PT ;  /* 0x000000ff0000720c */ /* 0x000fda0003f05070 */
[----:B------:R-:W-:Y:S05]  /*01f0*/  @P0 BRA `(.L_x_4) ;  /* 0x0000000000500947 */ /* 0x000fea0003800000 */
[----:B------:R-:W0:Y:S01]  /*0200*/  I2F.U32.RP R0, R19 ;  /* 0x0000001300007306 */ /* 0x000e220000209000 */
[----:B------:R-:W-:-:S07]  /*0210*/  ISETP.NE.U32.AND P1, PT, R19, RZ, PT ;  /* 0x000000ff1300720c */ /* 0x000fce0003f25070 */
[----:B0-----:R-:W0:Y:S02]  /*0220*/  MUFU.RCP R0, R0 ;  /* 0x0000000000007308 */ /* 0x001e240000001000 */
[----:B0-----:R-:W-:-:S06]  /*0230*/  VIADD R4, R0, 0xffffffe ;  /* 0x0ffffffe00047836 */ /* 0x001fcc0000000000 */
[----:B------:R0:W1:Y:S02]  /*0240*/  F2I.FTZ.U32.TRUNC.NTZ R5, R4 ;  /* 0x0000000400057305 */ /* 0x000064000021f000 */
[----:B0-----:R-:W-:Y:S02]  /*0250*/  IMAD.MOV.U32 R4, RZ, RZ, RZ ;  /* 0x000000ffff047224 */ /* 0x001fe400078e00ff */
[----:B-1----:R-:W-:-:S04]  /*0260*/  IMAD.MOV R6, RZ, RZ, -R5 ;  /* 0x000000ffff067224 */ /* 0x002fc800078e0a05 */
[----:B------:R-:W-:-:S04]  /*0270*/  IMAD R3, R6, R19, RZ ;  /* 0x0000001306037224 */ /* 0x000fc800078e02ff */
[----:B------:R-:W-:-:S06]  /*0280*/  IMAD.HI.U32 R5, R5, R3, R4 ;  /* 0x0000000305057227 */ /* 0x000fcc00078e0004 */
[----:B------:R-:W-:-:S04]  /*0290*/  IMAD.HI.U32 R5, R5, R18, RZ ;  /* 0x0000001205057227 */ /* 0x000fc800078e00ff */
[----:B------:R-:W-:-:S04]  /*02a0*/  IMAD.MOV R5, RZ, RZ, -R5 ;  /* 0x000000ffff057224 */ /* 0x000fc800078e0a05 */
[----:B------:R-:W-:-:S05]  /*02b0*/  IMAD R6, R19, R5, R18 ;  /* 0x0000000513067224 */ /* 0x000fca00078e0212 */
[----:B------:R-:W-:-:S13]  /*02c0*/  ISETP.GE.U32.AND P0, PT, R6, R19, PT ;  /* 0x000000130600720c */ /* 0x000fda0003f06070 */
[----:B------:R-:W-:-:S05]  /*02d0*/  @P0 IMAD.IADD R6, R6, 0x1, -R19 ;  /* 0x0000000106060824 */ /* 0x000fca00078e0a13 */
[----:B------:R-:W-:-:S13]  /*02e0*/  ISETP.GE.U32.AND P0, PT, R6, R19, PT ;  /* 0x000000130600720c */ /* 0x000fda0003f06070 */
[----:B------:R-:W-:Y:S01]  /*02f0*/  @P0 IMAD.IADD R6, R6, 0x1, -R19 ;  /* 0x0000000106060824 */ /* 0x000fe200078e0a13 */
[----:B------:R-:W-:-:S04]  /*0300*/  @!P1 LOP3.LUT R6, RZ, R19, RZ, 0x33, !PT ;  /* 0x00000013ff069212 */ /* 0x000fc800078e33ff */
[----:B------:R-:W-:-:S04]  /*0310*/  ISETP.NE.U32.AND P0, PT, R6, RZ, PT ;  /* 0x000000ff0600720c */ /* 0x000fc80003f05070 */
[----:B------:R-:W-:Y:S01]  /*0320*/  ISETP.NE.AND.EX P0, PT, RZ, RZ, PT, P0 ;  /* 0x000000ffff00720c */ /* 0x000fe20003f05300 */
[----:B------:R-:W-:-:S12]  /*0330*/  BRA `(.L_x_5) ;  /* 0x0000000000247947 */ /* 0x000fd80003800000 */
.L_x_4:
[----:B------:R-:W-:Y:S01]  /*0340*/  IMAD.MOV.U32 R4, RZ, RZ, R18 ;  /* 0x000000ffff047224 */ /* 0x000fe200078e0012 */
[----:B------:R-:W-:Y:S01]  /*0350*/  MOV R20, 0x3b0 ;  /* 0x000003b000147802 */ /* 0x000fe20000000f00 */
[----:B------:R-:W-:Y:S02]  /*0360*/  IMAD.MOV.U32 R5, RZ, RZ, R17 ;  /* 0x000000ffff057224 */ /* 0x000fe400078e0011 */
[----:B------:R-:W-:Y:S02]  /*0370*/  IMAD.MOV.U32 R6, RZ, RZ, R19 ;  /* 0x000000ffff067224 */ /* 0x000fe400078e0013 */
[----:B------:R-:W-:Y:S02]  /*0380*/  IMAD.MOV.U32 R7, RZ, RZ, R22 ;  /* 0x000000ffff077224 */ /* 0x000fe400078e0016 */
[----:B------:R-:W-:-:S07]  /*0390*/  IMAD.MOV.U32 R21, RZ, RZ, 0x0 ;  /* 0x00000000ff157424 */ /* 0x000fce00078e00ff */
[----:B------:R-:W-:Y:S05]  /*03a0*/  CALL.REL.NOINC `($__internal_0_$__cuda_sm20_rem_u64) ;  /* 0x0000001400287944 */ /* 0x000fea0003c00000 */
[----:B------:R-:W-:-:S04]  /*03b0*/  ISETP.NE.U32.AND P0, PT, R4, RZ, PT ;  /* 0x000000ff0400720c */ /* 0x000fc80003f05070 */
[----:B------:R-:W-:-:S13]  /*03c0*/  ISETP.NE.AND.EX P0, PT, R5, RZ, PT, P0 ;  /* 0x000000ff0500720c */ /* 0x000fda0003f05300 */
.L_x_5:
[----:B------:R-:W-:Y:S05]  /*03d0*/  BSYNC.RECONVERGENT B6 ;  /* 0x0000000000067941 */ /* 0x000fea0003800200 */
.L_x_3:
[----:B------:R-:W-:Y:S05]  /*03e0*/  @!P0 BRA `(.L_x_1) ;  /* 0x00000000005c8947 */ /* 0x000fea0003800000 */
[----:B------:R-:W-:-:S05]  /*03f0*/  IADD3 R19, P0, PT, R19, 0x2, RZ ;  /* 0x0000000213137810 */ /* 0x000fca0007f1e0ff */
[----:B------:R-:W-:Y:S02]  /*0400*/  IMAD.X R22, RZ, RZ, R22, P0 ;  /* 0x000000ffff167224 */ /* 0x000fe400000e0616 */
[----:B------:R-:W-:-:S04]  /*0410*/  IMAD.WIDE.U32 R4, R19, R19, RZ ;  /* 0x0000001313047225 */ /* 0x000fc800078e00ff */
[----:B------:R-:W-:Y:S01]  /*0420*/  IMAD R0, R22, R19, RZ ;  /* 0x0000001316007224 */ /* 0x000fe200078e02ff */
[----:B------:R-:W-:-:S03]  /*0430*/  ISETP.GT.U32.AND P0, PT, R4, R18, PT ;  /* 0x000000120400720c */ /* 0x000fc60003f04070 */
[----:B------:R-:W-:-:S04]  /*0440*/  IMAD R3, R19, R22, R0 ;  /* 0x0000001613037224 */ /* 0x000fc800078e0200 */
[----:B------:R-:W-:-:S05]  /*0450*/  IMAD.IADD R4, R5, 0x1, R3 ;  /* 0x0000000105047824 */ /* 0x000fca00078e0203 */
[----:B------:R-:W-:-:S13]  /*0460*/  ISETP.GT.AND.EX P0, PT, R4, R17, PT, P0 ;  /* 0x000000110400720c */ /* 0x000fda0003f04300 */
[----:B------:R-:W-:Y:S05]  /*0470*/  @!P0 BRA `(.L_x_6) ;  /* 0xfffffffc00508947 */ /* 0x000fea000383ffff */
.L_x_2:
[----:B------:R0:W-:Y:S01]  /*0480*/  STL.U8 [R1], RZ ;  /* 0x000000ff01007387 */ /* 0x0001e20000100000 */
[----:B------:R-:W-:Y:S01]  /*0490*/  IMAD.MOV.U32 R4, RZ, RZ, R18 ;  /* 0x000000ffff047224 */ /* 0x000fe200078e0012 */
[----:B------:R-:W-:Y:S01]  /*04a0*/  CS2R R10, SRZ ;  /* 0x00000000000a7805 */ /* 0x000fe2000001ff00 */
[----:B------:R-:W-:Y:S01]  /*04b0*/  IMAD.MOV.U32 R5, RZ, RZ, R17 ;  /* 0x000000ffff057224 */ /* 0x000fe200078e0011 */
[----:B------:R-:W-:Y:S01]  /*04c0*/  CS2R R12, SRZ ;  /* 0x00000000000c7805 */ /* 0x000fe2000001ff00 */
[----:B------:R-:W-:Y:S01]  /*04d0*/  IMAD.MOV.U32 R6, RZ, RZ, R16 ;  /* 0x000000ffff067224 */ /* 0x000fe200078e0010 */
[----:B------:R-:W-:Y:S01]  /*04e0*/  MOV R20, 0x530 ;  /* 0x0000053000147802 */ /* 0x000fe20000000f00 */
[----:B------:R-:W-:Y:S02]  /*04f0*/  IMAD.MOV.U32 R7, RZ, RZ, R2 ;  /* 0x000000ffff077224 */ /* 0x000fe400078e0002 */
[----:B------:R-:W-:Y:S02]  /*0500*/  IMAD.MOV.U32 R8, RZ, RZ, RZ ;  /* 0x000000ffff087224 */ /* 0x000fe400078e00ff */
[----:B0-----:R-:W-:-:S07]  /*0510*/  IMAD.MOV.U32 R21, RZ, RZ, 0x0 ;  /* 0x00000000ff157424 */ /* 0x001fce00078e00ff */
[----:B------:R-:W-:Y:S05]  /*0520*/  CALL.REL.NOINC `($_Z12CudaFunctionxiPx$_Z9DecomposexPbixx) ;  /* 0x0000000000407944 */ /* 0x000fea0003c00000 */
[----:B------:R-:W2:Y:S02]  /*0530*/  LDL.U8 R0, [R1] ;  /* 0x0000000001007983 */ /* 0x000ea40000100000 */
[----:B--2---:R-:W-:-:S04]  /*0540*/  ISETP.EQ.AND P0, PT, R0, RZ, PT ;  /* 0x000000ff0000720c */ /* 0x004fc80003f02270 */
[----:B------:R-:W-:-:S09]  /*0550*/  P2R R24, PR, RZ, 0x1 ;  /* 0x00000001ff187803 */ /* 0x000fd20000000000 */
.L_x_1:
[----:B------:R-:W-:Y:S05]  /*0560*/  BSYNC.RECONVERGENT B7 ;  /* 0x0000000000077941 */ /* 0x000fea0003800200 */
.L_x_0:
[----:B------:R-:W-:-:S13]  /*0570*/  ISETP.NE.AND P0, PT, R24, RZ, PT ;  /* 0x000000ff1800720c */ /* 0x000fda0003f05270 */
[----:B------:R-:W-:Y:S05]  /*0580*/  @P0 EXIT ;  /* 0x000000000000094d */ /* 0x000fea0003800000 */
[----:B------:R-:W0:Y:S01]  /*0590*/  S2R R0, SR_LANEID ;  /* 0x0000000000007919 */ /* 0x000e220000000000 */
[----:B------:R-:W1:Y:S01]  /*05a0*/  LDC.64 R2, c[0x4][RZ] ;  /* 0x01000000ff027b82 */ /* 0x000e620000000a00 */
[----:B------:R-:W-:Y:S01]  /*05b0*/  VOTEU.ANY UR4, UPT, PT ;  /* 0x0000000000047886 */ /* 0x000fe200038e0100 */
[----:B------:R-:W-:Y:S01]  /*05c0*/  CREDUX.MIN.S32 UR5, R23 ;  /* 0x00000000170572cc */ /* 0x000fe20000008200 */
[----:B------:R-:W-:Y:S01]  /*05d0*/  UFLO.U32 UR4, UR4 ;  /* 0x00000004000472bd */ /* 0x000fe200080e0000 */
[----:B------:R-:W1:Y:S11]  /*05e0*/  LDCU.64 UR6, c[0x0][0x358] ;  /* 0x00006b00ff0677ac */ /* 0x000e760008000a00 */
[----:B------:R-:W-:Y:S01]  /*05f0*/  IMAD.U32 R5, RZ, RZ, UR5 ;  /* 0x00000005ff057e24 */ /* 0x000fe2000f8e00ff */
[----:B0-----:R-:W-:-:S13]  /*0600*/  ISETP.EQ.U32.AND P0, PT, R0, UR4, PT ;  /* 0x0000000400007c0c */ /* 0x001fda000bf02070 */
[----:B-1----:R-:W-:Y:S01]  /*0610*/  @P0 REDG.E.MIN.S32.STRONG.GPU desc[UR6][R2.64], R5 ;  /* 0x000000050200098e */ /* 0x002fe2000c92e306 */
[----:B------:R-:W-:Y:S05]  /*0620*/  EXIT ;  /* 0x000000000000794d */ /* 0x000fea0003800000 */
        .type           $_Z12CudaFunctionxiPx$_Z9DecomposexPbixx,@function
        .size           $_Z12CudaFunctionxiPx$_Z9DecomposexPbixx,($__internal_0_$__cuda_sm20_rem_u64 - $_Z12CudaFunctionxiPx$_Z9DecomposexPbixx)
$_Z12CudaFunctionxiPx$_Z9DecomposexPbixx:
[----:B------:R-:W-:-:S05]  /*0630*/  VIADD R1, R1, 0xffffffa8 ;  /* 0xffffffa801017836 */ /* 0x000fca0000000000 */
[----:B------:R-:W-:Y:S04]  /*0640*/  STL [R1+0x44], R36 ;  /* 0x0000442401007387 */ /* 0x000fe80000100800 */
        /* <DEDUP_REMOVED lines=9> */
[----:B------:R0:W-:Y:S04]  /*06e0*/  STL [R1+0x54], R44 ;  /* 0x0000542c01007387 */ /* 0x0001e80000100800 */
[----:B------:R1:W-:Y:S04]  /*06f0*/  STL [R1+0x50], R39 ;  /* 0x0000502701007387 */ /* 0x0003e80000100800 */
[----:B------:R2:W-:Y:S01]  /*0700*/  STL [R1+0x4c], R38 ;  /* 0x00004c2601007387 */ /* 0x0005e20000100800 */
[----:B0-----:R-:W0:Y:S05]  /*0710*/  BMOV.32.CLEAR R44, B9 ;  /* 0x00000000092c7355 */ /* 0x001e2a0000100000 */
[----:B------:R3:W-:Y:S01]  /*0720*/  STL [R1+0x48], R37 ;  /* 0x0000482501007387 */ /* 0x0007e20000100800 */
[----:B-1----:R-:W1:Y:S05]  /*0730*/  BMOV.32.CLEAR R39, B8 ;  /* 0x0000000008277355 */ /* 0x002e6a0000100000 */
[----:B--2---:R-:W2:Y:S05]  /*0740*/  BMOV.32.CLEAR R38, B7 ;  /* 0x0000000007267355 */ /* 0x004eaa0000100000 */
[----:B---3--:R-:W3:Y:S05]  /*0750*/  BMOV.32.CLEAR R37, B6 ;  /* 0x0000000006257355 */ /* 0x008eea0000100000 */
[----:B------:R-:W-:Y:S01]  /*0760*/  BSSY.RECONVERGENT B9, `(.L_x_7) ;  /* 0x00000f2000097945 */ /* 0x000fe20003800200 */
[----:B------:R4:W-:Y:S04]  /*0770*/  STL [R1+0x2c], R26 ;  /* 0x00002c1a01007387 */ /* 0x0009e80000100800 */
[----:B------:R5:W-:Y:S04]  /*0780*/  STL [R1+0x28], R25 ;  /* 0x0000281901007387 */ /* 0x000be80000100800 */
[----:B------:R0:W-:Y:S01]  /*0790*/  STL [R1+0x24], R24 ;  /* 0x0000241801007387 */ /* 0x0001e20000100800 */
[----:B----4-:R-:W-:-:S03]  /*07a0*/  IMAD.MOV.U32 R26, RZ, RZ, R5 ;  /* 0x000000ffff1a7224 */ /* 0x010fc600078e0005 */
[----:B------:R4:W-:Y:S01]  /*07b0*/  STL [R1+0x20], R23 ;  /* 0x0000201701007387 */ /* 0x0009e20000100800 */
[----:B-----5:R-:W-:-:S03]  /*07c0*/  IMAD.MOV.U32 R25, RZ, RZ, R4 ;  /* 0x000000ffff197224 */ /* 0x020fc600078e0004 */
[----:B------:R5:W-:Y:S01]  /*07d0*/  STL [R1+0x1c], R22 ;  /* 0x00001c1601007387 */ /* 0x000be20000100800 */
[----:B0-----:R-:W-:-:S03]  /*07e0*/  IMAD.MOV.U32 R24, RZ, RZ, R6 ;  /* 0x000000ffff187224 */ /* 0x001fc600078e0006 */
[----:B------:R0:W-:Y:S01]  /*07f0*/  STL [R1+0x10], R19 ;  /* 0x0000101301007387 */ /* 0x0001e20000100800 */
[----:B----4-:R-:W-:-:S03]  /*0800*/  IMAD.MOV.U32 R23, RZ, RZ, R7 ;  /* 0x000000ffff177224 */ /* 0x010fc600078e0007 */
[----:B------:R4:W-:Y:S01]  /*0810*/  STL [R1+0x4], R16 ;  /* 0x0000041001007387 */ /* 0x0009e20000100800 */
[----:B-----5:R-:W-:-:S03]  /*0820*/  IMAD.MOV.U32 R22, RZ, RZ, R10 ;  /* 0x000000ffff167224 */ /* 0x020fc600078e000a */
[----:B------:R5:W-:Y:S01]  /*0830*/  STL [R1], R2 ;  /* 0x0000000201007387 */ /* 0x000be20000100800 */
[----:B0-----:R-:W-:Y:S02]  /*0840*/  IMAD.MOV.U32 R19, RZ, RZ, R11 ;  /* 0x000000ffff137224 */ /* 0x001fe400078e000b */
[----:B----4-:R-:W-:Y:S02]  /*0850*/  IMAD.MOV.U32 R16, RZ, RZ, R12 ;  /* 0x000000ffff107224 */ /* 0x010fe400078e000c */
[----:B-----5:R-:W-:Y:S01]  /*0860*/  IMAD.MOV.U32 R2, RZ, RZ, R13 ;  /* 0x000000ffff027224 */ /* 0x020fe200078e000d */
[----:B------:R-:W0:Y:S01]  /*0870*/  LDCU UR4, c[0x0][0x2f8] ;  /* 0x00005f00ff0477ac */ /* 0x000e220008000800 */
[----:B------:R-:W-:Y:S01]  /*0880*/  ISETP.NE.AND P0, PT, R8, 0x3, PT ;  /* 0x000000030800780c */ /* 0x000fe20003f05270 */
[----:B0-----:R-:W-:-:S12]  /*0890*/  VIADD R18, R24, -UR4 ;  /* 0x8000000418127c36 */ /* 0x001fd80008000000 */
[----:B-123--:R-:W-:Y:S05]  /*08a0*/  @P0 BRA `(.L_x_8) ;  /* 0x0000000000180947 */ /* 0x00efea0003800000 */
[----:B------:R-:W-:-:S04]  /*08b0*/  ISETP.NE.U32.AND P0, PT, R25, R22, PT ;  /* 0x000000161900720c */ /* 0x000fc80003f05070 */
[----:B------:R-:W-:-:S13]  /*08c0*/  ISETP.NE.AND.EX P0, PT, R26, R19, PT, P0 ;  /* 0x000000131a00720c */ /* 0x000fda0003f05300 */
[----:B------:R-:W-:Y:S05]  /*08d0*/  @P0 BRA `(.L_x_9) ;  /* 0x0000000c00680947 */ /* 0x000fea0003800000 */
[----:B------:R-:W-:-:S05]  /*08e0*/  IMAD.MOV.U32 R9, RZ, RZ, 0x1 ;  /* 0x00000001ff097424 */ /* 0x000fca00078e00ff */
[----:B------:R0:W-:Y:S01]  /*08f0*/  STL.U8 [R18], R9 ;  /* 0x0000000912007387 */ /* 0x0001e20000100000 */
[----:B------:R-:W-:Y:S05]  /*0900*/  BRA `(.L_x_9) ;  /* 0x0000000c005c7947 */ /* 0x000fea0003800000 */
.L_x_8:
[----:B------:R-:W-:-:S04]  /*0910*/  ISETP.GT.U32.AND P0, PT, R25, R22, PT ;  /* 0x000000161900720c */ /* 0x000fc80003f04070 */
[----:B------:R-:W-:-:S13]  /*0920*/  ISETP.GT.AND.EX P0, PT, R26, R19, PT, P0 ;  /* 0x000000131a00720c */ /* 0x000fda0003f04300 */
[----:B------:R-:W-:Y:S05]  /*0930*/  @!P0 BRA `(.L_x_9) ;  /* 0x0000000c00508947 */ /* 0x000fea0003800000 */
[----:B------:R-:W-:Y:S02]  /*0940*/  ISETP.NE.AND P1, PT, R8, 0x2, PT ;  /* 0x000000020800780c */ /* 0x000fe40003f25270 */
[C---:B------:R-:W-:Y:S02]  /*0950*/  IADD3 R27, P2, PT, R16.reuse, 0x2, RZ ;  /* 0x00000002101b7810 */ /* 0x040fe40007f5e0ff */
[----:B------:R-:W-:-:S03]  /*0960*/  ISETP.NE.U32.AND P0, PT, R16, 0x2, PT ;  /* 0x000000021000780c */ /* 0x000fc60003f05070 */
[----:B------:R-:W-:Y:S01]  /*0970*/  IMAD.X R28, RZ, RZ, R2, P2 ;  /* 0x000000ffff1c7224 */ /* 0x000fe200010e0602 */
[----:B------:R-:W-:-:S04]  /*0980*/  ISETP.NE.AND.EX P0, PT, R2, RZ, PT, P0 ;  /* 0x000000ff0200720c */ /* 0x000fc80003f05300 */
[----:B------:R-:W-:Y:S02]  /*0990*/  SEL R27, R27, 0x3, P0 ;  /* 0x000000031b1b7807 */ /* 0x000fe40000000000 */
[----:B------:R-:W-:Y:S01]  /*09a0*/  SEL R28, R28, RZ, P0 ;  /* 0x000000ff1c1c7207 */ /* 0x000fe20000000000 */
[----:B------:R-:W-:Y:S06]  /*09b0*/  @!P1 BRA `(.L_x_10) ;  /* 0x0000000400a49947 */ /* 0x000fec0003800000 */
[----:B------:R-:W-:-:S04]  /*09c0*/  IADD3 R30, P1, PT, R22, R27, RZ ;  /* 0x0000001b161e7210 */ /* 0x000fc80007f3e0ff */
[----:B------:R-:W-:Y:S01]  /*09d0*/  ISETP.GT.U32.AND P0, PT, R30, R25, PT ;  /* 0x000000191e00720c */ /* 0x000fe20003f04070 */
[----:B------:R-:W-:-:S05]  /*09e0*/  IMAD.X R29, R19, 0x1, R28, P1 ;  /* 0x00000001131d7824 */ /* 0x000fca00008e061c */
[----:B------:R-:W-:-:S13]  /*09f0*/  ISETP.GT.AND.EX P0, PT, R29, R26, PT, P0 ;  /* 0x0000001a1d00720c */ /* 0x000fda0003f04300 */
[----:B------:R-:W-:Y:S05]  /*0a00*/  @P0 BRA `(.L_x_9) ;  /* 0x0000000c001c0947 */ /* 0x000fea0003800000 */
[----:B------:R0:W5:Y:S01]  /*0a10*/  LDL.U8 R0, [R18] ;  /* 0x0000000012007983 */ /* 0x0001620000100000 */
[----:B------:R-:W-:Y:S01]  /*0a20*/  LEA.HI R16, P0, R28, R27, RZ, 0x1 ;  /* 0x0000001b1c107211 */ /* 0x000fe200078108ff */
[----:B------:R-:W-:Y:S01]  /*0a30*/  BSSY.RELIABLE B8, `(.L_x_11) ;  /* 0x0000060000087945 */ /* 0x000fe20003800100 */
[----:B------:R-:W-:Y:S02]  /*0a40*/  VIADD R17, R8, 0x1 ;  /* 0x0000000108117836 */ /* 0x000fe40000000000 */
[----:B------:R-:W-:Y:S01]  /*0a50*/  LOP3.LUT R16, R16, 0xfffffffe, RZ, 0xc0, !PT ;  /* 0xfffffffe10107812 */ /* 0x000fe200078ec0ff */
[----:B------:R-:W-:-:S03]  /*0a60*/  IMAD.X R3, RZ, RZ, R28, P0 ;  /* 0x000000ffff037224 */ /* 0x000fc600000e061c */
[----:B------:R-:W-:-:S04]  /*0a70*/  IADD3 R16, P1, P2, R27, 0x1, -R16 ;  /* 0x000000011b107810 */ /* 0x000fc80007a3e810 */
[----:B0-----:R-:W-:-:S09]  /*0a80*/  IADD3.X R2, PT, PT, R28, RZ, ~R3, P1, P2 ;  /* 0x000000ff1c027210 */ /* 0x001fd20000fe4c03 */
.L_x_20:
[----:B-----5:R-:W-:-:S13]  /*0a90*/  LOP3.LUT P0, RZ, R0, 0xff, RZ, 0xc0, !PT ;  /* 0x000000ff00ff7812 */ /* 0x020fda000780c0ff */
[----:B------:R-:W-:Y:S05]  /*0aa0*/  @P0 BREAK.RELIABLE B8 ;  /* 0x0000000000080942 */ /* 0x000fea0003800100 */
[----:B0-----:R-:W-:Y:S05]  /*0ab0*/  @P0 BRA `(.L_x_9) ;  /* 0x0000000800f00947 */ /* 0x001fea0003800000 */
[C---:B------:R-:W-:Y:S01]  /*0ac0*/  LOP3.LUT R0, R27.reuse, 0x1, RZ, 0xc0, !PT ;  /* 0x000000011b007812 */ /* 0x040fe200078ec0ff */
[----:B------:R-:W-:Y:S01]  /*0ad0*/  BSSY.RECONVERGENT B7, `(.L_x_12) ;  /* 0x000003b000077945 */ /* 0x000fe20003800200 */
[----:B------:R-:W-:Y:S02]  /*0ae0*/  ISETP.NE.U32.AND P2, PT, R27, 0x2, PT ;  /* 0x000000021b00780c */ /* 0x000fe40003f45070 */
[----:B------:R-:W-:Y:S02]  /*0af0*/  ISETP.NE.U32.AND P1, PT, R0, 0x1, PT ;  /* 0x000000010000780c */ /* 0x000fe40003f25070 */
[----:B------:R-:W-:Y:S02]  /*0b00*/  ISETP.NE.AND.EX P2, PT, R28, RZ, PT, P2 ;  /* 0x000000ff1c00720c */ /* 0x000fe40003f45320 */
[----:B------:R-:W-:Y:S02]  /*0b10*/  ISETP.NE.U32.AND.EX P1, PT, RZ, RZ, PT, P1 ;  /* 0x000000ffff00720c */ /* 0x000fe40003f25110 */
[----:B------:R-:W-:-:S11]  /*0b20*/  PLOP3.LUT P0, PT, PT, PT, PT, 0x80, 0x8 ;  /* 0x000000000008781c */ /* 0x000fd60003f0f070 */
[----:B------:R-:W-:Y:S05]  /*0b30*/  @P1 BRA P2, `(.L_x_13) ;  /* 0x0000000000d01947 */ /* 0x000fea0001000000 */
[----:B------:R-:W-:Y:S02]  /*0b40*/  ISETP.GE.U32.AND P1, PT, R27, 0x9, PT ;  /* 0x000000091b00780c */ /* 0x000fe40003f26070 */
[----:B------:R-:W-:Y:S02]  /*0b50*/  PLOP3.LUT P0, PT, PT, PT, PT, 0x8, 0x80 ;  /* 0x000000000080781c */ /* 0x000fe40003f0e170 */
[----:B------:R-:W-:-:S13]  /*0b60*/  ISETP.GE.AND.EX P1, PT, R28, RZ, PT, P1 ;  /* 0x000000ff1c00720c */ /* 0x000fda0003f26310 */
[----:B------:R-:W-:Y:S05]  /*0b70*/  @!P1 BRA `(.L_x_13) ;  /* 0x0000000000c09947 */ /* 0x000fea0003800000 */
[----:B------:R-:W-:Y:S02]  /*0b80*/  IMAD.MOV.U32 R36, RZ, RZ, 0x3 ;  /* 0x00000003ff247424 */ /* 0x000fe400078e00ff */
[----:B------:R-:W-:-:S07]  /*0b90*/  IMAD.MOV.U32 R31, RZ, RZ, RZ ;  /* 0x000000ffff1f7224 */ /* 0x000fce00078e00ff */
.L_x_17:
        /* <DEDUP_REMOVED lines=24> */
.L_x_15:
        /* <DEDUP_REMOVED lines=9> */
.L_x_16:
[----:B------:R-:W-:Y:S05]  /*0db0*/  BSYNC.RECONVERGENT B6 ;  /* 0x0000000000067941 */ /* 0x000fea0003800200 */
.L_x_14:
[----:B------:R-:W-:Y:S01]  /*0dc0*/  PLOP3.LUT P0, PT, PT, PT, PT, 0x80, 0x8 ;  /* 0x000000000008781c */ /* 0x000fe20003f0f070 */
[----:B------:R-:W-:-:S12]  /*0dd0*/  @!P1 BRA `(.L_x_13) ;  /* 0x0000000000289947 */ /* 0x000fd80003800000 */
        /* <DEDUP_REMOVED lines=9> */
[----:B------:R-:W-:-:S13]  /*0e70*/  PLOP3.LUT P0, PT, PT, PT, PT, 0x8, 0x80 ;  /* 0x000000000080781c */ /* 0x000fda0003f0e170 */
.L_x_13:
[----:B------:R-:W-:Y:S05]  /*0e80*/  BSYNC.RECONVERGENT B7 ;  /* 0x0000000000077941 */ /* 0x000fea0003800200 */
.L_x_12:
[----:B------:R-:W-:Y:S01]  /*0e90*/  ISETP.EQ.U32.AND P1, PT, R27, 0x2, PT ;  /* 0x000000021b00780c */ /* 0x000fe20003f22070 */
[----:B------:R-:W-:Y:S01]  /*0ea0*/  BSSY.RECONVERGENT B6, `(.L_x_18) ;  /* 0x0000011000067945 */ /* 0x000fe20003800200 */
[----:B------:R-:W-:Y:S02]  /*0eb0*/  PRMT R0, RZ, 0x7610, R0 ;  /* 0x00007610ff007816 */ /* 0x000fe40000000000 */
[----:B------:R-:W-:-:S13]  /*0ec0*/  ISETP.EQ.OR.EX P0, PT, R28, RZ, P0, P1 ;  /* 0x000000ff1c00720c */ /* 0x000fda0000702710 */
[----:B------:R-:W-:Y:S05]  /*0ed0*/  @P0 BRA `(.L_x_19) ;  /* 0x0000000000340947 */ /* 0x000fea0003800000 */
[----:B------:R-:W-:Y:S01]  /*0ee0*/  IMAD.MOV.U32 R10, RZ, RZ, R30 ;  /* 0x000000ffff0a7224 */ /* 0x000fe200078e001e */
[----:B------:R-:W-:Y:S01]  /*0ef0*/  MOV R20, 0xfa0 ;  /* 0x00000fa000147802 */ /* 0x000fe20000000f00 */
[----:B------:R-:W-:Y:S02]  /*0f00*/  IMAD.MOV.U32 R11, RZ, RZ, R29 ;  /* 0x000000ffff0b7224 */ /* 0x000fe400078e001d */
[----:B------:R-:W-:Y:S02]  /*0f10*/  IMAD.MOV.U32 R4, RZ, RZ, R25 ;  /* 0x000000ffff047224 */ /* 0x000fe400078e0019 */
[----:B------:R-:W-:Y:S02]  /*0f20*/  IMAD.MOV.U32 R5, RZ, RZ, R26 ;  /* 0x000000ffff057224 */ /* 0x000fe400078e001a */
[----:B------:R-:W-:Y:S02]  /*0f30*/  IMAD.MOV.U32 R6, RZ, RZ, R24 ;  /* 0x000000ffff067224 */ /* 0x000fe400078e0018 */
[----:B------:R-:W-:-:S02]  /*0f40*/  IMAD.MOV.U32 R7, RZ, RZ, R23 ;  /* 0x000000ffff077224 */ /* 0x000fc400078e0017 */
[----:B------:R-:W-:Y:S02]  /*0f50*/  IMAD.MOV.U32 R8, RZ, RZ, R17 ;  /* 0x000000ffff087224 */ /* 0x000fe400078e0011 */
[----:B------:R-:W-:Y:S02]  /*0f60*/  IMAD.MOV.U32 R12, RZ, RZ, R27 ;  /* 0x000000ffff0c7224 */ /* 0x000fe400078e001b */
[----:B------:R-:W-:Y:S02]  /*0f70*/  IMAD.MOV.U32 R13, RZ, RZ, R28 ;  /* 0x000000ffff0d7224 */ /* 0x000fe400078e001c */
[----:B------:R-:W-:-:S07]  /*0f80*/  IMAD.MOV.U32 R21, RZ, RZ, 0x0 ;  /* 0x00000000ff157424 */ /* 0x000fce00078e00ff */
[----:B------:R-:W-:Y:S05]  /*0f90*/  CALL.REL.NOINC `($_Z12CudaFunctionxiPx$_Z9DecomposexPbixx) ;  /* 0xfffffff400a47944 */ /* 0x000fea0003c3ffff */
[----:B------:R0:W5:Y:S02]  /*0fa0*/  LDL.U8 R0, [R18] ;  /* 0x0000000012007983 */ /* 0x0001640000100000 */
.L_x_19:
[----:B------:R-:W-:Y:S05]  /*0fb0*/  BSYNC.RECONVERGENT B6 ;  /* 0x0000000000067941 */ /* 0x000fea0003800200 */
.L_x_18:
[----:B------:R-:W-:-:S04]  /*0fc0*/  IADD3 R27, P0, PT, R27, R16, RZ ;  /* 0x000000101b1b7210 */ /* 0x000fc80007f1e0ff */
[----:B------:R-:W-:Y:S01]  /*0fd0*/  IADD3 R30, P1, PT, R22, R27, RZ ;  /* 0x0000001b161e7210 */ /* 0x000fe20007f3e0ff */
[----:B------:R-:W-:-:S03]  /*0fe0*/  IMAD.X R28, R28, 0x1, R2, P0 ;  /* 0x000000011c1c7824 */ /* 0x000fc600000e0602 */
[----:B------:R-:W-:Y:S01]  /*0ff0*/  ISETP.GT.U32.AND P0, PT, R30, R25, PT ;  /* 0x000000191e00720c */ /* 0x000fe20003f04070 */
[----:B------:R-:W-:-:S05]  /*1000*/  IMAD.X R29, R19, 0x1, R28, P1 ;  /* 0x00000001131d7824 */ /* 0x000fca00008e061c */
[----:B------:R-:W-:-:S13]  /*1010*/  ISETP.GT.AND.EX P0, PT, R29, R26, PT, P0 ;  /* 0x0000001a1d00720c */ /* 0x000fda0003f04300 */
[----:B------:R-:W-:Y:S05]  /*1020*/  @!P0 BRA `(.L_x_20) ;  /* 0xfffffff800988947 */ /* 0x000fea000383ffff */
[----:B------:R-:W-:Y:S05]  /*1030*/  BSYNC.RELIABLE B8 ;  /* 0x0000000000087941 */ /* 0x000fea0003800100 */
.L_x_11:
[----:B------:R-:W-:Y:S05]  /*1040*/  BRA `(.L_x_9) ;  /* 0x00000004008c7947 */ /* 0x000fea0003800000 */
.L_x_10:
[----:B------:R-:W-:Y:S02]  /*1050*/  LEA.HI R0, P0, R26, R25, RZ, 0x1 ;  /* 0x000000191a007211 */ /* 0x000fe400078108ff */
[C---:B------:R-:W-:Y:S02]  /*1060*/  IADD3 R24, P1, PT, R25.reuse, -R22, RZ ;  /* 0x8000001619187210 */ /* 0x040fe40007f3e0ff */
[----:B------:R-:W-:Y:S01]  /*1070*/  LOP3.LUT R0, R0, 0xfffffffe, RZ, 0xc0, !PT ;  /* 0xfffffffe00007812 */ /* 0x000fe200078ec0ff */
[----:B------:R-:W-:Y:S02]  /*1080*/  IMAD.X R3, RZ, RZ, R26, P0 ;  /* 0x000000ffff037224 */ /* 0x000fe400000e061a */
[----:B------:R-:W-:Y:S01]  /*1090*/  IMAD.X R23, R26, 0x1, ~R19, P1 ;  /* 0x000000011a177824 */ /* 0x000fe200008e0e13 */
[----:B------:R-:W-:-:S04]  /*10a0*/  IADD3 R0, P0, PT, R25, -R0, RZ ;  /* 0x8000000019007210 */ /* 0x000fc80007f1e0ff */
[----:B------:R-:W-:Y:S01]  /*10b0*/  LOP3.LUT R0, RZ, R0, RZ, 0x33, !PT ;  /* 0x00000000ff007212 */ /* 0x000fe200078e33ff */
[----:B------:R-:W-:-:S03]  /*10c0*/  IMAD.X R3, R26, 0x1, ~R3, P0 ;  /* 0x000000011a037824 */ /* 0x000fc600000e0e03 */
[----:B------:R-:W-:Y:S02]  /*10d0*/  IADD3 R27, P0, PT, R25, R0, RZ ;  /* 0x00000000191b7210 */ /* 0x000fe40007f1e0ff */
[----:B------:R-:W-:Y:S02]  /*10e0*/  LOP3.LUT R3, RZ, R3, RZ, 0x33, !PT ;  /* 0x00000003ff037212 */ /* 0x000fe400078e33ff */
[----:B------:R-:W-:-:S03]  /*10f0*/  ISETP.LT.U32.AND P1, PT, R27, R24, PT ;  /* 0x000000181b00720c */ /* 0x000fc60003f21070 */
[----:B------:R-:W-:Y:S01]  /*1100*/  IMAD.X R28, R26, 0x1, R3, P0 ;  /* 0x000000011a1c7824 */ /* 0x000fe200000e0603 */
[----:B------:R-:W-:-:S04]  /*1110*/  ISETP.GT.U32.AND P0, PT, R27, R16, PT ;  /* 0x000000101b00720c */ /* 0x000fc80003f04070 */
[----:B------:R-:W-:-:S04]  /*1120*/  ISETP.GT.AND.EX P0, PT, R28, R2, PT, P0 ;  /* 0x000000021c00720c */ /* 0x000fc80003f04300 */
[----:B------:R-:W-:-:S13]  /*1130*/  ISETP.LT.OR.EX P0, PT, R28, R23, !P0, P1 ;  /* 0x000000171c00720c */ /* 0x000fda0004701710 */
[----:B------:R-:W-:Y:S05]  /*1140*/  @P0 BRA `(.L_x_9) ;  /* 0x00000004004c0947 */ /* 0x000fea0003800000 */
[----:B------:R0:W5:Y:S01]  /*1150*/  LDL.U8 R0, [R18] ;  /* 0x0000000012007983 */ /* 0x0001620000100000 */
[----:B------:R-:W-:Y:S01]  /*1160*/  BSSY.RELIABLE B8, `(.L_x_9) ;  /* 0x0000051000087945 */ /* 0x000fe20003800100 */
[----:B------:R-:W-:-:S07]  /*1170*/  LOP3.LUT R17, R27, 0x1, RZ, 0xc0, !PT ;  /* 0x000000011b117812 */ /* 0x000fce00078ec0ff */
.L_x_27:
[----:B-----5:R-:W-:-:S13]  /*1180*/  LOP3.LUT P0, RZ, R0, 0xff, RZ, 0xc0, !PT ;  /* 0x000000ff00ff7812 */ /* 0x020fda000780c0ff */
[----:B------:R-:W-:Y:S05]  /*1190*/  @P0 BREAK.RELIABLE B8 ;  /* 0x0000000000080942 */ /* 0x000fea0003800100 */
[----:B------:R-:W-:Y:S05]  /*11a0*/  @P0 BRA `(.L_x_9) ;  /* 0x0000000400340947 */ /* 0x000fea0003800000 */
[----:B------:R-:W-:Y:S01]  /*11b0*/  ISETP.NE.U32.AND P1, PT, R17, RZ, PT ;  /* 0x000000ff1100720c */ /* 0x000fe20003f25070 */
[----:B------:R-:W-:Y:S01]  /*11c0*/  BSSY.RECONVERGENT B7, `(.L_x_21) ;  /* 0x000003a000077945 */ /* 0x000fe20003800200 */
[----:B------:R-:W-:Y:S02]  /*11d0*/  ISETP.NE.U32.AND P2, PT, R27, 0x2, PT ;  /* 0x000000021b00780c */ /* 0x000fe40003f45070 */
[----:B------:R-:W-:Y:S02]  /*11e0*/  ISETP.NE.AND.EX P1, PT, RZ, RZ, PT, P1 ;  /* 0x000000ffff00720c */ /* 0x000fe40003f25310 */
[----:B------:R-:W-:Y:S02]  /*11f0*/  ISETP.NE.AND.EX P2, PT, R28, RZ, PT, P2 ;  /* 0x000000ff1c00720c */ /* 0x000fe40003f45320 */
[----:B------:R-:W-:-:S11]  /*1200*/  PLOP3.LUT P0, PT, PT, PT, PT, 0x8, 0x80 ;  /* 0x000000000080781c */ /* 0x000fd60003f0e170 */
[----:B------:R-:W-:Y:S05]  /*1210*/  @!P1 BRA P2, `(.L_x_22) ;  /* 0x0000000000d09947 */ /* 0x000fea0001000000 */
[----:B------:R-:W-:Y:S02]  /*1220*/  ISETP.GE.U32.AND P1, PT, R27, 0x9, PT ;  /* 0x000000091b00780c */ /* 0x000fe40003f26070 */
[----:B------:R-:W-:Y:S02]  /*1230*/  PLOP3.LUT P0, PT, PT, PT, PT, 0x80, 0x8 ;  /* 0x000000000008781c */ /* 0x000fe40003f0f070 */
[----:B------:R-:W-:-:S13]  /*1240*/  ISETP.GE.AND.EX P1, PT, R28, RZ, PT, P1 ;  /* 0x000000ff1c00720c */ /* 0x000fda0003f26310 */
[----:B------:R-:W-:Y:S05]  /*1250*/  @!P1 BRA `(.L_x_22) ;  /* 0x0000000000c09947 */ /* 0x000fea0003800000 */
[----:B------:R-:W-:Y:S02]  /*1260*/  IMAD.MOV.U32 R30, RZ, RZ, 0x3 ;  /* 0x00000003ff1e7424 */ /* 0x000fe400078e00ff */
[----:B------:R-:W-:-:S07]  /*1270*/  IMAD.MOV.U32 R29, RZ, RZ, RZ ;  /* 0x000000ffff1d7224 */ /* 0x000fce00078e00ff */
.L_x_26:
[----:B------:R-:W-:Y:S01]  /*1280*/  LOP3.LUT R0, R28, R29, RZ, 0xfc, !PT ;  /* 0x0000001d1c007212 */ /* 0x000fe200078efcff */
[----:B------:R-:W-:Y:S03]  /*1290*/  BSSY.RECONVERGENT B6, `(.L_x_23) ;  /* 0x0000020000067945 */ /* 0x000fe60003800200 */
[----:B------:R-:W-:-:S13]  /*12a0*/  ISETP.NE.U32.AND P0, PT, R0, RZ, PT ;  /* 0x000000ff0000720c */ /* 0x000fda0003f05070 */
[----:B------:R-:W-:Y:S05]  /*12b0*/  @P0 BRA `(.L_x_24) ;  /* 0x0000000000500947 */ /* 0x000fea0003800000 */
[----:B------:R-:W1:Y:S01]  /*12c0*/  I2F.U32.RP R0, R30 ;  /* 0x0000001e00007306 */ /* 0x000e620000209000 */
[----:B------:R-:W-:-:S07]  /*12d0*/  ISETP.NE.U32.AND P1, PT, R30, RZ, PT ;  /* 0x000000ff1e00720c */ /* 0x000fce0003f25070 */
[----:B-1----:R-:W1:Y:S02]  /*12e0*/  MUFU.RCP R0, R0 ;  /* 0x0000000000007308 */ /* 0x002e640000001000 */
[----:B-1----:R-:W-:-:S06]  /*12f0*/  VIADD R4, R0, 0xffffffe ;  /* 0x0ffffffe00047836 */ /* 0x002fcc0000000000 */
[----:B------:R1:W2:Y:S02]  /*1300*/  F2I.FTZ.U32.TRUNC.NTZ R5, R4 ;  /* 0x0000000400057305 */ /* 0x0002a4000021f000 */
[----:B-1----:R-:W-:Y:S02]  /*1310*/  IMAD.MOV.U32 R4, RZ, RZ, RZ ;  /* 0x000000ffff047224 */ /* 0x002fe400078e00ff */
[----:B--2---:R-:W-:-:S04]  /*1320*/  IMAD.MOV R3, RZ, RZ, -R5 ;  /* 0x000000ffff037224 */ /* 0x004fc800078e0a05 */
        /* <DEDUP_REMOVED lines=13> */
.L_x_24:
[----:B------:R-:W-:Y:S01]  /*1400*/  IMAD.MOV.U32 R4, RZ, RZ, R27 ;  /* 0x000000ffff047224 */ /* 0x000fe200078e001b */
[----:B------:R-:W-:Y:S01]  /*1410*/  MOV R20, 0x1470 ;  /* 0x0000147000147802 */ /* 0x000fe20000000f00 */
[----:B------:R-:W-:Y:S02]  /*1420*/  IMAD.MOV.U32 R5, RZ, RZ, R28 ;  /* 0x000000ffff057224 */ /* 0x000fe400078e001c */
[----:B------:R-:W-:Y:S02]  /*1430*/  IMAD.MOV.U32 R6, RZ, RZ, R30 ;  /* 0x000000ffff067224 */ /* 0x000fe400078e001e */
[----:B------:R-:W-:Y:S02]  /*1440*/  IMAD.MOV.U32 R7, RZ, RZ, R29 ;  /* 0x000000ffff077224 */ /* 0x000fe400078e001d */
[----:B------:R-:W-:-:S07]  /*1450*/  IMAD.MOV.U32 R21, RZ, RZ, 0x0 ;  /* 0x00000000ff157424 */ /* 0x000fce00078e00ff */
[----:B0-----:R-:W-:Y:S05]  /*1460*/  CALL.REL.NOINC `($__internal_0_$__cuda_sm20_rem_u64) ;  /* 0x0000000000f87944 */ /* 0x001fea0003c00000 */
[----:B------:R-:W-:-:S04]  /*1470*/  ISETP.NE.U32.AND P1, PT, R4, RZ, PT ;  /* 0x000000ff0400720c */ /* 0x000fc80003f25070 */
[----:B------:R-:W-:-:S13]  /*1480*/  ISETP.NE.AND.EX P1, PT, R5, RZ, PT, P1 ;  /* 0x000000ff0500720c */ /* 0x000fda0003f25310 */
.L_x_25:
[----:B------:R-:W-:Y:S05]  /*1490*/  BSYNC.RECONVERGENT B6 ;  /* 0x0000000000067941 */ /* 0x000fea0003800200 */
.L_x_23:
        /* <DEDUP_REMOVED lines=12> */
.L_x_22:
[----:B------:R-:W-:Y:S05]  /*1560*/  BSYNC.RECONVERGENT B7 ;  /* 0x0000000000077941 */ /* 0x000fea0003800200 */
.L_x_21:
[----:B------:R-:W-:Y:S01]  /*1570*/  IADD3 R0, P2, PT, R22, R27, RZ ;  /* 0x0000001b16007210 */ /* 0x000fe20007f5e0ff */
[----:B------:R-:W-:-:S03]  /*1580*/  IMAD.MOV.U32 R9, RZ, RZ, 0x1 ;  /* 0x00000001ff097424 */ /* 0x000fc600078e00ff */
[----:B------:R-:W-:Y:S01]  /*1590*/  ISETP.NE.U32.AND P1, PT, R0, R25, PT ;  /* 0x000000190000720c */ /* 0x000fe20003f25070 */
[----:B------:R-:W-:Y:S01]  /*15a0*/  IMAD.X R3, R19, 0x1, R28, P2 ;  /* 0x0000000113037824 */ /* 0x000fe200010e061c */
[----:B------:R-:W-:-:S04]  /*15b0*/  PRMT R0, RZ, 0x7610, R0 ;  /* 0x00007610ff007816 */ /* 0x000fc80000000000 */
[----:B------:R-:W-:Y:S01]  /*15c0*/  ISETP.NE.OR.EX P0, PT, R3, R26, !P0, P1 ;  /* 0x0000001a0300720c */ /* 0x000fe20004705710 */
[----:B------:R-:W-:Y:S01]  /*15d0*/  IMAD.MOV.U32 R3, RZ, RZ, 0x1 ;  /* 0x00000001ff037424 */ /* 0x000fe200078e00ff */
[----:B------:R-:W-:-:S04]  /*15e0*/  IADD3 R27, P1, PT, R27, -0x2, RZ ;  /* 0xfffffffe1b1b7810 */ /* 0x000fc80007f3e0ff */
[----:B------:R-:W-:Y:S02]  /*15f0*/  IADD3.X R28, PT, PT, R28, -0x1, RZ, P1, !PT ;  /* 0xffffffff1c1c7810 */ /* 0x000fe40000ffe4ff */
[C---:B------:R-:W-:Y:S02]  /*1600*/  ISETP.GE.U32.AND P1, PT, R27.reuse, R24, PT ;  /* 0x000000181b00720c */ /* 0x040fe40003f26070 */
[----:B------:R-:W-:Y:S02]  /*1610*/  ISETP.GT.U32.AND P2, PT, R27, R16, PT ;  /* 0x000000101b00720c */ /* 0x000fe40003f44070 */
[C---:B------:R-:W-:Y:S01]  /*1620*/  ISETP.GE.AND.EX P1, PT, R28.reuse, R23, PT, P1 ;  /* 0x000000171c00720c */ /* 0x040fe20003f26310 */
[----:B------:R1:W-:Y:S01]  /*1630*/  @!P0 STL.U8 [R18], R9 ;  /* 0x0000000912008387 */ /* 0x0003e20000100000 */
[----:B------:R-:W-:Y:S02]  /*1640*/  ISETP.GT.AND.EX P2, PT, R28, R2, PT, P2 ;  /* 0x000000021c00720c */ /* 0x000fe40003f44320 */
[----:B------:R-:W-:-:S11]  /*1650*/  @!P0 PRMT R0, R3, 0x7610, R0 ;  /* 0x0000761003008816 */ /* 0x000fd60000000000 */
[----:B-1----:R-:W-:Y:S05]  /*1660*/  @P1 BRA P2, `(.L_x_27) ;  /* 0xfffffff800c41947 */ /* 0x002fea000103ffff */
[----:B------:R-:W-:Y:S05]  /*1670*/  BSYNC.RELIABLE B8 ;  /* 0x0000000000087941 */ /* 0x000fea0003800100 */
.L_x_9:
[----:B------:R-:W-:Y:S05]  /*1680*/  BSYNC.RECONVERGENT B9 ;  /* 0x0000000000097941 */ /* 0x000fea0003800200 */
.L_x_7:
[----:B------:R-:W2:Y:S01]  /*1690*/  LDL R20, [R1+0x14] ;  /* 0x0000140001147983 */ /* 0x000ea20000100800 */
[----:B------:R1:W-:Y:S05]  /*16a0*/  BMOV.32 B6, R37 ;  /* 0x0000002506007356 */ /* 0x0003ea0000000000 */
[----:B------:R-:W2:Y:S01]  /*16b0*/  LDL R21, [R1+0x18] ;  /* 0x0000180001157983 */ /* 0x000ea20000100800 */
[----:B------:R3:W-:Y:S05]  /*16c0*/  BMOV.32 B7, R38 ;  /* 0x0000002607007356 */ /* 0x0007ea0000000000 */
[----:B------:R4:W-:Y:S05]  /*16d0*/  BMOV.32 B8, R39 ;  /* 0x0000002708007356 */ /* 0x0009ea0000000000 */
[----:B------:R4:W-:Y:S05]  /*16e0*/  BMOV.32 B9, R44 ;  /* 0x0000002c09007356 */ /* 0x0009ea0000000000 */
[----:B------:R-:W2:Y:S04]  /*16f0*/  LDL R2, [R1] ;  /* 0x0000000001027983 */ /* 0x000ea80000100800 */
[----:B------:R-:W2:Y:S04]  /*1700*/  LDL R16, [R1+0x4] ;  /* 0x0000040001107983 */ /* 0x000ea80000100800 */
[----:B------:R-:W2:Y:S04]  /*1710*/  LDL R17, [R1+0x8] ;  /* 0x0000080001117983 */ /* 0x000ea80000100800 */
[----:B0-----:R-:W2:Y:S04]  /*1720*/  LDL R18, [R1+0xc] ;  /* 0x00000c0001127983 */ /* 0x001ea80000100800 */
[----:B------:R-:W2:Y:S04]  /*1730*/  LDL R19, [R1+0x10] ;  /* 0x0000100001137983 */ /* 0x000ea80000100800 */
        /* <DEDUP_REMOVED lines=11> */
[----:B-1----:R-:W2:Y:S04]  /*17f0*/  LDL R37, [R1+0x48] ;  /* 0x0000480001257983 */ /* 0x002ea80000100800 */
[----:B---3--:R-:W2:Y:S04]  /*1800*/  LDL R38, [R1+0x4c] ;  /* 0x00004c0001267983 */ /* 0x008ea80000100800 */
[----:B----4-:R-:W2:Y:S04]  /*1810*/  LDL R39, [R1+0x50] ;  /* 0x0000500001277983 */ /* 0x010ea80000100800 */
[----:B------:R0:W2:Y:S02]  /*1820*/  LDL R44, [R1+0x54] ;  /* 0x00005400012c7983 */ /* 0x0000a40000100800 */
[----:B0-----:R-:W-:Y:S01]  /*1830*/  VIADD R1, R1, 0x58 ;  /* 0x0000005801017836 */ /* 0x001fe20000000000 */
[----:B--2--5:R-:W-:Y:S06]  /*1840*/  RET.REL.NODEC R20 `(_Z12CudaFunctionxiPx) ;  /* 0xffffffe414ec7950 */ /* 0x024fec0003c3ffff */
        .weak           $__internal_0_$__cuda_sm20_rem_u64
        .type           $__internal_0_$__cuda_sm20_rem_u64,@function
        .size           $__internal_0_$__cuda_sm20_rem_u64,(.L_x_30 - $__internal_0_$__cuda_sm20_rem_u64)
$__internal_0_$__cuda_sm20_rem_u64:
[----:B------:R-:W-:Y:S02]  /*1850*/  VIADD R1, R1, 0xfffffff8 ;  /* 0xfffffff801017836 */ /* 0x000fe40000000000 */
[----:B------:R-:W-:-:S03]  /*1860*/  IMAD.MOV.U32 R3, RZ, RZ, R7 ;  /* 0x000000ffff037224 */ /* 0x000fc600078e0007 */
[----:B------:R0:W-:Y:S02]  /*1870*/  STL [R1], R2 ;  /* 0x0000000201007387 */ /* 0x0001e40000100800 */
[----:B0-----:R-:W-:-:S04]  /*1880*/  IMAD.MOV.U32 R2, RZ, RZ, R6 ;  /* 0x000000ffff027224 */ /* 0x001fc800078e0006 */
[----:B------:R-:W0:Y:S08]  /*1890*/  I2F.U64.RP R0, R2 ;  /* 0x0000000200007312 */ /* 0x000e300000309000 */
[----:B0-----:R-:W0:Y:S02]  /*18a0*/  MUFU.RCP R0, R0 ;  /* 0x0000000000007308 */ /* 0x001e240000001000 */
[----:B0-----:R-:W-:-:S06]  /*18b0*/  VIADD R6, R0, 0x1ffffffe ;  /* 0x1ffffffe00067836 */ /* 0x001fcc0000000000 */
[----:B------:R-:W0:Y:S02]  /*18c0*/  F2I.U64.TRUNC R6, R6 ;  /* 0x0000000600067311 */ /* 0x000e24000020d800 */
[----:B0-----:R-:W-:-:S04]  /*18d0*/  IMAD.WIDE.U32 R8, R6, R2, RZ ;  /* 0x0000000206087225 */ /* 0x001fc800078e00ff */
[----:B------:R-:W-:Y:S01]  /*18e0*/  IMAD R9, R6, R3, R9 ;  /* 0x0000000306097224 */ /* 0x000fe200078e0209 */
[----:B------:R-:W-:-:S03]  /*18f0*/  IADD3 R11, P0, PT, RZ, -R8, RZ ;  /* 0x80000008ff0b7210 */ /* 0x000fc60007f1e0ff */
[----:B------:R-:W-:Y:S02]  /*1900*/  IMAD R9, R7, R2, R9 ;  /* 0x0000000207097224 */ /* 0x000fe400078e0209 */
[----:B------:R-:W-:-:S04]  /*1910*/  IMAD.HI.U32 R8, R6, R11, RZ ;  /* 0x0000000b06087227 */ /* 0x000fc800078e00ff */
[----:B------:R-:W-:Y:S02]  /*1920*/  IMAD.X R13, RZ, RZ, ~R9, P0 ;  /* 0x000000ffff0d7224 */ /* 0x000fe400000e0e09 */
[----:B------:R-:W-:Y:S02]  /*1930*/  IMAD.MOV.U32 R9, RZ, RZ, R6 ;  /* 0x000000ffff097224 */ /* 0x000fe400078e0006 */
[-C--:B------:R-:W-:Y:S02]  /*1940*/  IMAD R15, R7, R13.reuse, RZ ;  /* 0x0000000d070f7224 */ /* 0x080fe400078e02ff */
[----:B------:R-:W-:-:S04]  /*1950*/  IMAD.WIDE.U32 R8, P0, R6, R13, R8 ;  /* 0x0000000d06087225 */ /* 0x000fc80007800008 */
[----:B------:R-:W-:-:S04]  /*1960*/  IMAD.HI.U32 R13, R7, R13, RZ ;  /* 0x0000000d070d7227 */ /* 0x000fc800078e00ff */
[----:B------:R-:W-:-:S04]  /*1970*/  IMAD.HI.U32 R8, P1, R7, R11, R8 ;  /* 0x0000000b07087227 */ /* 0x000fc80007820008 */
[----:B------:R-:W-:Y:S01]  /*1980*/  IMAD.X R0, R13, 0x1, R7, P0 ;  /* 0x000000010d007824 */ /* 0x000fe200000e0607 */
[----:B------:R-:W-:-:S04]  /*1990*/  IADD3 R9, P2, PT, R15, R8, RZ ;  /* 0x000000080f097210 */ /* 0x000fc80007f5e0ff */
[----:B------:R-:W-:Y:S01]  /*19a0*/  IADD3.X R11, PT, PT, RZ, RZ, R0, P2, P1 ;  /* 0x000000ffff0b7210 */ /* 0x000fe200017e2400 */
[----:B------:R-:W-:-:S04]  /*19b0*/  IMAD.WIDE.U32 R6, R9, R2, RZ ;  /* 0x0000000209067225 */ /* 0x000fc800078e00ff */
[----:B------:R-:W-:Y:S01]  /*19c0*/  IMAD R0, R9, R3, R7 ;  /* 0x0000000309007224 */ /* 0x000fe200078e0207 */
[----:B------:R-:W-:-:S03]  /*19d0*/  IADD3 R7, P0, PT, RZ, -R6, RZ ;  /* 0x80000006ff077210 */ /* 0x000fc60007f1e0ff */
[----:B------:R-:W-:Y:S02]  /*19e0*/  IMAD R0, R11, R2, R0 ;  /* 0x000000020b007224 */ /* 0x000fe400078e0200 */
[----:B------:R-:W-:-:S04]  /*19f0*/  IMAD.HI.U32 R8, R9, R7, RZ ;  /* 0x0000000709087227 */ /* 0x000fc800078e00ff */
[----:B------:R-:W-:-:S04]  /*1a00*/  IMAD.X R0, RZ, RZ, ~R0, P0 ;  /* 0x000000ffff007224 */ /* 0x000fc800000e0e00 */
[----:B------:R-:W-:-:S04]  /*1a10*/  IMAD.WIDE.U32 R8, P0, R9, R0, R8 ;  /* 0x0000000009087225 */ /* 0x000fc80007800008 */
[C---:B------:R-:W-:Y:S02]  /*1a20*/  IMAD R6, R11.reuse, R0, RZ ;  /* 0x000000000b067224 */ /* 0x040fe400078e02ff */
[----:B------:R-:W-:-:S04]  /*1a30*/  IMAD.HI.U32 R9, P1, R11, R7, R8 ;  /* 0x000000070b097227 */ /* 0x000fc80007820008 */
[----:B------:R-:W-:Y:S01]  /*1a40*/  IMAD.HI.U32 R0, R11, R0, RZ ;  /* 0x000000000b007227 */ /* 0x000fe200078e00ff */
[----:B------:R-:W-:-:S03]  /*1a50*/  IADD3 R9, P2, PT, R6, R9, RZ ;  /* 0x0000000906097210 */ /* 0x000fc60007f5e0ff */
[----:B------:R-:W-:Y:S02]  /*1a60*/  IMAD.X R11, R0, 0x1, R11, P0 ;  /* 0x00000001000b7824 */ /* 0x000fe400000e060b */
[----:B------:R-:W-:-:S03]  /*1a70*/  IMAD.HI.U32 R6, R9, R4, RZ ;  /* 0x0000000409067227 */ /* 0x000fc600078e00ff */
[----:B------:R-:W-:Y:S01]  /*1a80*/  IADD3.X R11, PT, PT, RZ, RZ, R11, P2, P1 ;  /* 0x000000ffff0b7210 */ /* 0x000fe200017e240b */
[----:B------:R-:W-:Y:S02]  /*1a90*/  IMAD.MOV.U32 R7, RZ, RZ, RZ ;  /* 0x000000ffff077224 */ /* 0x000fe400078e00ff */
[----:B------:R-:W-:-:S04]  /*1aa0*/  IMAD.WIDE.U32 R6, R9, R5, R6 ;  /* 0x0000000509067225 */ /* 0x000fc800078e0006 */
[C---:B------:R-:W-:Y:S02]  /*1ab0*/  IMAD R9, R11.reuse, R5, RZ ;  /* 0x000000050b097224 */ /* 0x040fe400078e02ff */
[----:B------:R-:W-:-:S04]  /*1ac0*/  IMAD.HI.U32 R6, P0, R11, R4, R6 ;  /* 0x000000040b067227 */ /* 0x000fc80007800006 */
[----:B------:R-:W-:Y:S01]  /*1ad0*/  IMAD.HI.U32 R0, R11, R5, RZ ;  /* 0x000000050b007227 */ /* 0x000fe200078e00ff */
[----:B------:R-:W-:-:S03]  /*1ae0*/  IADD3 R9, P1, PT, R9, R6, RZ ;  /* 0x0000000609097210 */ /* 0x000fc60007f3e0ff */
[----:B------:R-:W-:Y:S02]  /*1af0*/  IMAD.X R0, RZ, RZ, R0, P0 ;  /* 0x000000ffff007224 */ /* 0x000fe400000e0600 */
[----:B------:R-:W-:-:S04]  /*1b00*/  IMAD.WIDE.U32 R6, R9, R2, RZ ;  /* 0x0000000209067225 */ /* 0x000fc800078e00ff */
[----:B------:R-:W-:Y:S01]  /*1b10*/  IMAD.X R11, RZ, RZ, R0, P1 ;  /* 0x000000ffff0b7224 */ /* 0x000fe200008e0600 */
[----:B------:R-:W-:Y:S01]  /*1b20*/  IADD3 R13, P1, PT, -R6, R4, RZ ;  /* 0x00000004060d7210 */ /* 0x000fe20007f3e1ff */
[----:B------:R-:W-:-:S03]  /*1b30*/  IMAD R9, R9, R3, R7 ;  /* 0x0000000309097224 */ /* 0x000fc600078e0207 */
[-C--:B------:R-:W-:Y:S01]  /*1b40*/  ISETP.GE.U32.AND P0, PT, R13, R2.reuse, PT ;  /* 0x000000020d00720c */ /* 0x080fe20003f06070 */
[----:B------:R-:W-:-:S04]  /*1b50*/  IMAD R0, R11, R2, R9 ;  /* 0x000000020b007224 */ /* 0x000fc800078e0209 */
[----:B------:R-:W-:Y:S01]  /*1b60*/  IMAD.X R5, R5, 0x1, ~R0, P1 ;  /* 0x0000000105057824 */ /* 0x000fe200008e0e00 */
[----:B------:R-:W-:-:S04]  /*1b70*/  IADD3 R7, P1, PT, -R2, R13, RZ ;  /* 0x0000000d02077210 */ /* 0x000fc80007f3e1ff */
[C---:B------:R-:W-:Y:S01]  /*1b80*/  ISETP.GE.U32.AND.EX P0, PT, R5.reuse, R3, PT, P0 ;  /* 0x000000030500720c */ /* 0x040fe20003f06100 */
[----:B------:R-:W-:Y:S01]  /*1b90*/  IMAD.X R9, R5, 0x1, ~R3, P1 ;  /* 0x0000000105097824 */ /* 0x000fe200008e0e03 */
[C---:B------:R-:W-:Y:S02]  /*1ba0*/  ISETP.NE.U32.AND P1, PT, R2.reuse, RZ, PT ;  /* 0x000000ff0200720c */ /* 0x040fe40003f25070 */
[----:B------:R-:W-:Y:S02]  /*1bb0*/  SEL R7, R7, R13, P0 ;  /* 0x0000000d07077207 */ /* 0x000fe40000000000 */
[----:B------:R-:W-:Y:S02]  /*1bc0*/  SEL R9, R9, R5, P0 ;  /* 0x0000000509097207 */ /* 0x000fe40000000000 */
[----:B------:R-:W-:Y:S02]  /*1bd0*/  IADD3 R4, P2, PT, -R2, R7, RZ ;  /* 0x0000000702047210 */ /* 0x000fe40007f5e1ff */
[----:B------:R-:W-:-:S02]  /*1be0*/  ISETP.GE.U32.AND P0, PT, R7, R2, PT ;  /* 0x000000020700720c */ /* 0x000fc40003f06070 */
[----:B------:R-:W-:Y:S01]  /*1bf0*/  ISETP.NE.AND.EX P1, PT, R3, RZ, PT, P1 ;  /* 0x000000ff0300720c */ /* 0x000fe20003f25310 */
[C---:B------:R-:W-:Y:S01]  /*1c00*/  IMAD.X R5, R9.reuse, 0x1, ~R3, P2 ;  /* 0x0000000109057824 */ /* 0x040fe200010e0e03 */
[----:B------:R-:W-:Y:S01]  /*1c10*/  ISETP.GE.U32.AND.EX P0, PT, R9, R3, PT, P0 ;  /* 0x000000030900720c */ /* 0x000fe20003f06100 */
[----:B------:R0:W2:Y:S03]  /*1c20*/  LDL R2, [R1] ;  /* 0x0000000001027983 */ /* 0x0000a60000100800 */
[----:B------:R-:W-:Y:S02]  /*1c30*/  SEL R4, R4, R7, P0 ;  /* 0x0000000704047207 */ /* 0x000fe40000000000 */
[----:B------:R-:W-:Y:S02]  /*1c40*/  SEL R5, R5, R9, P0 ;  /* 0x0000000905057207 */ /* 0x000fe40000000000 */
[----:B------:R-:W-:Y:S01]  /*1c50*/  SEL R4, R4, 0xffffffff, P1 ;  /* 0xffffffff04047807 */ /* 0x000fe20000800000 */
[----:B0-----:R-:W-:Y:S01]  /*1c60*/  VIADD R1, R1, 0x8 ;  /* 0x0000000801017836 */ /* 0x001fe20000000000 */
[----:B------:R-:W-:Y:S01]  /*1c70*/  SEL R5, R5, 0xffffffff, P1 ;  /* 0xffffffff05057807 */ /* 0x000fe20000800000 */
[----:B--2---:R-:W-:Y:S06]  /*1c80*/  RET.REL.NODEC R20 `(_Z12CudaFunctionxiPx) ;  /* 0xffffffe014dc7950 */ /* 0x004fec0003c3ffff */
.L_x_28:
[----:B------:R-:W-:-:S00]  /*1c90*/  BRA `(.L_x_28) ;  /* 0xfffffffc00fc7947 */ /* 0x000fc0000383ffff */
[----:B------:R-:W-:-:S00]  /*1ca0*/  NOP ;  /* 0x0000000000007918 */ /* 0x000fc00000000000 */
        /* <DEDUP_REMOVED lines=13> */
.L_x_30:


//--------------------- .nv.shared.reserved.0     --------------------------
	.section	.nv.shared.reserved.0,"aw",@nobits
	.weak		__nv_reservedSMEM_offset_0_alias
	.size		__nv_reservedSMEM_offset_0_alias, 0, 64
	.other		__nv_reservedSMEM_offset_0_alias,@"STO_CUDA_RESERVED_SHARED STV_DEFAULT"
__nv_reservedSMEM_offset_0_alias:
	.zero		0
	.zero		64


//--------------------- .nv.global                --------------------------
	.section	.nv.global,"aw",@nobits
	.align	4
.nv.global:
	.type		d_offsetFromMin,@object
	.size		d_offsetFromMin,(.L_0 - d_offsetFromMin)
d_offsetFromMin:
	.zero		4
.L_0:


//--------------------- .nv.constant0._Z12CudaFunctionxiPx --------------------------
	.section	.nv.constant0._Z12CudaFunctionxiPx,"a",@progbits
	.sectionflags	@""
	.align	4
.nv.constant0._Z12CudaFunctionxiPx:
	.zero		920


//--------------------- SYMBOLS --------------------------

	.type		.nv.reservedSmem.offset0,@object
	.size		.nv.reservedSmem.offset0,0x4
